//
// Generated by NVIDIA NVVM Compiler
//
// Compiler Build ID: CL-36424714
// Cuda compilation tools, release 13.0, V13.0.88
// Based on NVVM 20.0.0
//

.version 9.0
.target sm_100
.address_size 64

	// .globl	_Z15CUDA_BFS_KERNELP4NodePiPbS2_S1_S2_
.extern .func  (.param .b32 func_retval0) vprintf
(
	.param .b64 vprintf_param_0,
	.param .b64 vprintf_param_1
)
;
.global .align 1 .b8 $str[32] = {10, 32, 70, 97, 91, 105, 100, 93, 32, 105, 115, 32, 37, 100, 32, 45, 45, 62, 32, 88, 97, 91, 105, 100, 93, 32, 105, 115, 32, 37, 100};
.global .align 1 .b8 $str$1[12] = {10, 32, 105, 100, 45, 45, 62, 32, 37, 100, 32};

.visible .entry _Z15CUDA_BFS_KERNELP4NodePiPbS2_S1_S2_(
	.param .u64 .ptr .align 1 _Z15CUDA_BFS_KERNELP4NodePiPbS2_S1_S2__param_0,
	.param .u64 .ptr .align 1 _Z15CUDA_BFS_KERNELP4NodePiPbS2_S1_S2__param_1,
	.param .u64 .ptr .align 1 _Z15CUDA_BFS_KERNELP4NodePiPbS2_S1_S2__param_2,
	.param .u64 .ptr .align 1 _Z15CUDA_BFS_KERNELP4NodePiPbS2_S1_S2__param_3,
	.param .u64 .ptr .align 1 _Z15CUDA_BFS_KERNELP4NodePiPbS2_S1_S2__param_4,
	.param .u64 .ptr .align 1 _Z15CUDA_BFS_KERNELP4NodePiPbS2_S1_S2__param_5
)
{
	.local .align 8 .b8 	__local_depot0[8];
	.reg .b64 	%SP;
	.reg .b64 	%SPL;
	.reg .pred 	%p<14>;
	.reg .b16 	%rs<21>;
	.reg .b32 	%r<46>;
	.reg .b64 	%rd<63>;

	mov.u64 	%SPL, __local_depot0;
	cvta.local.u64 	%SP, %SPL;
	ld.param.u64 	%rd12, [_Z15CUDA_BFS_KERNELP4NodePiPbS2_S1_S2__param_0];
	ld.param.u64 	%rd13, [_Z15CUDA_BFS_KERNELP4NodePiPbS2_S1_S2__param_1];
	ld.param.u64 	%rd14, [_Z15CUDA_BFS_KERNELP4NodePiPbS2_S1_S2__param_2];
	ld.param.u64 	%rd15, [_Z15CUDA_BFS_KERNELP4NodePiPbS2_S1_S2__param_3];
	ld.param.u64 	%rd16, [_Z15CUDA_BFS_KERNELP4NodePiPbS2_S1_S2__param_4];
	ld.param.u64 	%rd17, [_Z15CUDA_BFS_KERNELP4NodePiPbS2_S1_S2__param_5];
	cvta.to.global.u64 	%rd1, %rd16;
	cvta.to.global.u64 	%rd2, %rd13;
	cvta.to.global.u64 	%rd3, %rd15;
	cvta.to.global.u64 	%rd4, %rd14;
	cvta.to.global.u64 	%rd5, %rd17;
	add.u64 	%rd18, %SP, 0;
	add.u64 	%rd6, %SPL, 0;
	mov.u32 	%r19, %tid.x;
	mov.u32 	%r20, %ctaid.x;
	mov.u32 	%r21, %ntid.x;
	mad.lo.s32 	%r1, %r20, %r21, %r19;
	setp.lt.s32 	%p1, %r1, 11;
	@%p1 bra 	$L__BB0_2;
	mov.b16 	%rs1, 0;
	st.global.u8 	[%rd5], %rs1;
$L__BB0_2:
	cvt.s64.s32 	%rd19, %r1;
	add.s64 	%rd7, %rd4, %rd19;
	ld.global.s8 	%r22, [%rd7];
	add.s64 	%rd8, %rd3, %rd19;
	ld.global.s8 	%r23, [%rd8];
	st.local.v2.u32 	[%rd6], {%r22, %r23};
	mov.u64 	%rd20, $str;
	cvta.global.u64 	%rd21, %rd20;
	{ // callseq 0, 0
	.param .b64 param0;
	st.param.b64 	[param0], %rd21;
	.param .b64 param1;
	st.param.b64 	[param1], %rd18;
	.param .b32 retval0;
	call.uni (retval0), 
	vprintf, 
	(
	param0, 
	param1
	);
	ld.param.b32 	%r24, [retval0];
	} // callseq 0
	ld.global.u8 	%rs2, [%rd7];
	setp.ne.s16 	%p2, %rs2, 1;
	@%p2 bra 	$L__BB0_21;
	ld.global.u8 	%rs3, [%rd8];
	setp.ne.s16 	%p3, %rs3, 0;
	@%p3 bra 	$L__BB0_21;
	st.local.u32 	[%rd6], %r1;
	mov.u64 	%rd23, $str$1;
	cvta.global.u64 	%rd24, %rd23;
	{ // callseq 1, 0
	.param .b64 param0;
	st.param.b64 	[param0], %rd24;
	.param .b64 param1;
	st.param.b64 	[param1], %rd18;
	.param .b32 retval0;
	call.uni (retval0), 
	vprintf, 
	(
	param0, 
	param1
	);
	ld.param.b32 	%r26, [retval0];
	} // callseq 1
	mov.b16 	%rs4, 0;
	st.global.u8 	[%rd7], %rs4;
	mov.b16 	%rs5, 1;
	st.global.u8 	[%rd8], %rs5;
	bar.sync 	0;
	cvta.to.global.u64 	%rd26, %rd12;
	mul.wide.s32 	%rd27, %r1, 8;
	add.s64 	%rd28, %rd26, %rd27;
	ld.global.u32 	%r2, [%rd28];
	ld.global.u32 	%r28, [%rd28+4];
	add.s32 	%r3, %r28, %r2;
	setp.lt.s32 	%p4, %r28, 1;
	@%p4 bra 	$L__BB0_21;
	mul.wide.s32 	%rd29, %r1, 4;
	add.s64 	%rd9, %rd1, %rd29;
	add.s32 	%r29, %r2, 1;
	max.s32 	%r4, %r3, %r29;
	sub.s32 	%r30, %r4, %r2;
	and.b32  	%r5, %r30, 3;
	setp.eq.s32 	%p5, %r5, 0;
	mov.u32 	%r44, %r2;
	@%p5 bra 	$L__BB0_10;
	neg.s32 	%r42, %r5;
	mov.u32 	%r44, %r2;
$L__BB0_7:
	.pragma "nounroll";
	mul.wide.s32 	%rd30, %r44, 4;
	add.s64 	%rd31, %rd2, %rd30;
	ld.global.u32 	%r9, [%rd31];
	cvt.s64.s32 	%rd32, %r9;
	add.s64 	%rd33, %rd3, %rd32;
	ld.global.u8 	%rs6, [%rd33];
	setp.ne.s16 	%p6, %rs6, 0;
	@%p6 bra 	$L__BB0_9;
	ld.global.u32 	%r31, [%rd9];
	add.s32 	%r32, %r31, 1;
	mul.wide.s32 	%rd35, %r9, 4;
	add.s64 	%rd36, %rd1, %rd35;
	st.global.u32 	[%rd36], %r32;
	add.s64 	%rd37, %rd4, %rd32;
	mov.b16 	%rs7, 1;
	st.global.u8 	[%rd37], %rs7;
	mov.b16 	%rs8, 0;
	st.global.u8 	[%rd5], %rs8;
$L__BB0_9:
	add.s32 	%r44, %r44, 1;
	add.s32 	%r42, %r42, 1;
	setp.ne.s32 	%p7, %r42, 0;
	@%p7 bra 	$L__BB0_7;
$L__BB0_10:
	sub.s32 	%r33, %r2, %r4;
	setp.gt.u32 	%p8, %r33, -4;
	@%p8 bra 	$L__BB0_21;
	add.s64 	%rd10, %rd2, 8;
$L__BB0_12:
	mul.wide.s32 	%rd38, %r44, 4;
	add.s64 	%rd11, %rd10, %rd38;
	ld.global.u32 	%r14, [%rd11+-8];
	cvt.s64.s32 	%rd39, %r14;
	add.s64 	%rd40, %rd3, %rd39;
	ld.global.u8 	%rs9, [%rd40];
	setp.ne.s16 	%p9, %rs9, 0;
	@%p9 bra 	$L__BB0_14;
	ld.global.u32 	%r34, [%rd9];
	add.s32 	%r35, %r34, 1;
	mul.wide.s32 	%rd42, %r14, 4;
	add.s64 	%rd43, %rd1, %rd42;
	st.global.u32 	[%rd43], %r35;
	add.s64 	%rd44, %rd4, %rd39;
	mov.b16 	%rs10, 1;
	st.global.u8 	[%rd44], %rs10;
	mov.b16 	%rs11, 0;
	st.global.u8 	[%rd5], %rs11;
$L__BB0_14:
	ld.global.u32 	%r15, [%rd11+-4];
	cvt.s64.s32 	%rd45, %r15;
	add.s64 	%rd46, %rd3, %rd45;
	ld.global.u8 	%rs12, [%rd46];
	setp.ne.s16 	%p10, %rs12, 0;
	@%p10 bra 	$L__BB0_16;
	ld.global.u32 	%r36, [%rd9];
	add.s32 	%r37, %r36, 1;
	mul.wide.s32 	%rd48, %r15, 4;
	add.s64 	%rd49, %rd1, %rd48;
	st.global.u32 	[%rd49], %r37;
	add.s64 	%rd50, %rd4, %rd45;
	mov.b16 	%rs13, 1;
	st.global.u8 	[%rd50], %rs13;
	mov.b16 	%rs14, 0;
	st.global.u8 	[%rd5], %rs14;
$L__BB0_16:
	ld.global.u32 	%r16, [%rd11];
	cvt.s64.s32 	%rd51, %r16;
	add.s64 	%rd52, %rd3, %rd51;
	ld.global.u8 	%rs15, [%rd52];
	setp.ne.s16 	%p11, %rs15, 0;
	@%p11 bra 	$L__BB0_18;
	ld.global.u32 	%r38, [%rd9];
	add.s32 	%r39, %r38, 1;
	mul.wide.s32 	%rd54, %r16, 4;
	add.s64 	%rd55, %rd1, %rd54;
	st.global.u32 	[%rd55], %r39;
	add.s64 	%rd56, %rd4, %rd51;
	mov.b16 	%rs16, 1;
	st.global.u8 	[%rd56], %rs16;
	mov.b16 	%rs17, 0;
	st.global.u8 	[%rd5], %rs17;
$L__BB0_18:
	ld.global.u32 	%r17, [%rd11+4];
	cvt.s64.s32 	%rd57, %r17;
	add.s64 	%rd58, %rd3, %rd57;
	ld.global.u8 	%rs18, [%rd58];
	setp.ne.s16 	%p12, %rs18, 0;
	@%p12 bra 	$L__BB0_20;
	ld.global.u32 	%r40, [%rd9];
	add.s32 	%r41, %r40, 1;
	mul.wide.s32 	%rd60, %r17, 4;
	add.s64 	%rd61, %rd1, %rd60;
	st.global.u32 	[%rd61], %r41;
	add.s64 	%rd62, %rd4, %rd57;
	mov.b16 	%rs19, 1;
	st.global.u8 	[%rd62], %rs19;
	mov.b16 	%rs20, 0;
	st.global.u8 	[%rd5], %rs20;
$L__BB0_20:
	add.s32 	%r44, %r44, 4;
	setp.lt.s32 	%p13, %r44, %r3;
	@%p13 bra 	$L__BB0_12;
$L__BB0_21:
	ret;

}


// ===== COMPILED SASS (sm_100) =====

	.target	sm_100

	.elftype	@"ET_EXEC"


//--------------------- .note.nv.tkinfo           --------------------------
	.section	.note.nv.tkinfo,"",@"SHT_NOTE"
	.sectionflags	@"SHF_NOTE_NV_TKINFO"
	.tkinfo
        /*0018*/ 	.word	0x00000002
        /*0030*/ 	.string	""
        /*0030*/ 	.string	"ptxas"
        /*0030*/ 	.string	"Cuda compilation tools, release 13.0, V13.0.88"
        /*0030*/ 	.string	"Build cuda_13.0.r13.0/compiler.36424714_0"
        /*0030*/ 	.string	"-arch sm_100 -m 64 "



//--------------------- .note.nv.cuinfo           --------------------------
	.section	.note.nv.cuinfo,"",@"SHT_NOTE"
	.sectionflags	@"SHF_NOTE_NV_CUINFO"
        /*0018*/ 	.short	0x0002
        /*001a*/ 	.short	0x0064
        /*001c*/ 	.short	0x0082
	.zero		2


//--------------------- .nv.info                  --------------------------
	.section	.nv.info,"",@"SHT_CUDA_INFO"
	.align	4


	//----- nvinfo : EIATTR_REGCOUNT
	.align		4
        /*0000*/ 	.byte	0x04, 0x2f
        /*0002*/ 	.short	(.L_3 - .L_2)
	.align		4
.L_2:
        /*0004*/ 	.word	index@(_Z15CUDA_BFS_KERNELP4NodePiPbS2_S1_S2_)
        /*0008*/ 	.word	0x0000001b


	//----- nvinfo : EIATTR_FRAME_SIZE
	.align		4
.L_3:
        /*000c*/ 	.byte	0x04, 0x11
        /*000e*/ 	.short	(.L_5 - .L_4)
	.align		4
.L_4:
        /*0010*/ 	.word	index@(_Z15CUDA_BFS_KERNELP4NodePiPbS2_S1_S2_)
        /*0014*/ 	.word	0x00000008


	//----- nvinfo : EIATTR_MIN_STACK_SIZE
	.align		4
.L_5:
        /*0018*/ 	.byte	0x04, 0x12
        /*001a*/ 	.short	(.L_7 - .L_6)
	.align		4
.L_6:
        /*001c*/ 	.word	index@(_Z15CUDA_BFS_KERNELP4NodePiPbS2_S1_S2_)
        /*0020*/ 	.word	0x00000008
.L_7:


//--------------------- .nv.compat                --------------------------
	.section	.nv.compat,"",@"SHT_CUDA_COMPAT_INFO"
	.align	4
        /*0000*/ 	.byte	0x02, 0x09, 0x00, 0x00, 0x02, 0x02, 0x01, 0x00, 0x02, 0x05, 0x05, 0x00, 0x03, 0x07, 0x01, 0x01
        /*0010*/ 	.byte	0x02, 0x03, 0x00, 0x00, 0x02, 0x06, 0x01, 0x00, 0x04, 0x0b, 0x08, 0x00, 0x09, 0x00, 0x00, 0x00
        /*0020*/ 	.byte	0x00, 0x00, 0x00, 0x00


//--------------------- .nv.info._Z15CUDA_BFS_KERNELP4NodePiPbS2_S1_S2_ --------------------------
	.section	.nv.info._Z15CUDA_BFS_KERNELP4NodePiPbS2_S1_S2_,"",@"SHT_CUDA_INFO"
	.sectionflags	@""
	.align	4


	//----- nvinfo : EIATTR_CUDA_API_VERSION
	.align		4
        /*0000*/ 	.byte	0x04, 0x37
        /*0002*/ 	.short	(.L_9 - .L_8)
.L_8:
        /*0004*/ 	.word	0x00000082


	//----- nvinfo : EIATTR_KPARAM_INFO
	.align		4
.L_9:
        /*0008*/ 	.byte	0x04, 0x17
        /*000a*/ 	.short	(.L_11 - .L_10)
.L_10:
        /*000c*/ 	.word	0x00000000
        /*0010*/ 	.short	0x0005
        /*0012*/ 	.short	0x0028
        /*0014*/ 	.byte	0x00, 0xf5, 0x21, 0x00


	//----- nvinfo : EIATTR_KPARAM_INFO
	.align		4
.L_11:
        /*0018*/ 	.byte	0x04, 0x17
        /*001a*/ 	.short	(.L_13 - .L_12)
.L_12:
        /*001c*/ 	.word	0x00000000
        /*0020*/ 	.short	0x0004
        /*0022*/ 	.short	0x0020
        /*0024*/ 	.byte	0x00, 0xf5, 0x21, 0x00


	//----- nvinfo : EIATTR_KPARAM_INFO
	.align		4
.L_13:
        /*0028*/ 	.byte	0x04, 0x17
        /*002a*/ 	.short	(.L_15 - .L_14)
.L_14:
        /*002c*/ 	.word	0x00000000
        /*0030*/ 	.short	0x0003
        /*0032*/ 	.short	0x0018
        /*0034*/ 	.byte	0x00, 0xf5, 0x21, 0x00


	//----- nvinfo : EIATTR_KPARAM_INFO
	.align		4
.L_15:
        /*0038*/ 	.byte	0x04, 0x17
        /*003a*/ 	.short	(.L_17 - .L_16)
.L_16:
        /*003c*/ 	.word	0x00000000
        /*0040*/ 	.short	0x0002
        /*0042*/ 	.short	0x0010
        /*0044*/ 	.byte	0x00, 0xf5, 0x21, 0x00


	//----- nvinfo : EIATTR_KPARAM_INFO
	.align		4
.L_17:
        /*0048*/ 	.byte	0x04, 0x17
        /*004a*/ 	.short	(.L_19 - .L_18)
.L_18:
        /*004c*/ 	.word	0x00000000
        /*0050*/ 	.short	0x0001
        /*0052*/ 	.short	0x0008
        /*0054*/ 	.byte	0x00, 0xf5, 0x21, 0x00


	//----- nvinfo : EIATTR_KPARAM_INFO
	.align		4
.L_19:
        /*0058*/ 	.byte	0x04, 0x17
        /*005a*/ 	.short	(.L_21 - .L_20)
.L_20:
        /*005c*/ 	.word	0x00000000
        /*0060*/ 	.short	0x0000
        /*0062*/ 	.short	0x0000
        /*0064*/ 	.byte	0x00, 0xf5, 0x21, 0x00


	//----- nvinfo : EIATTR_SPARSE_MMA_MASK
	.align		4
.L_21:
        /*0068*/ 	.byte	0x03, 0x50
        /*006a*/ 	.short	0x0000


	//----- nvinfo : EIATTR_MAXREG_COUNT
	.align		4
        /*006c*/ 	.byte	0x03, 0x1b
        /*006e*/ 	.short	0x00ff


	//----- nvinfo : EIATTR_NUM_BARRIERS
	.align		4
        /*0070*/ 	.byte	0x02, 0x4c
        /*0072*/ 	.byte	0x01
	.zero		1


	//----- nvinfo : EIATTR_EXTERNS
	.align		4
        /*0074*/ 	.byte	0x04, 0x0f
        /*0076*/ 	.short	(.L_23 - .L_22)


	//   ....[0]....
	.align		4
.L_22:
        /*0078*/ 	.word	index@(vprintf)


	//----- nvinfo : EIATTR_MERCURY_ISA_VERSION
	.align		4
.L_23:
        /*007c*/ 	.byte	0x03, 0x5f
        /*007e*/ 	.short	0x0101


	//----- nvinfo : EIATTR_VRC_CTA_INIT_COUNT
	.align		4
        /*0080*/ 	.byte	0x02, 0x4a
	.zero		1
	.zero		1


	//----- nvinfo : EIATTR_SYSCALL_OFFSETS
	.align		4
        /*0084*/ 	.byte	0x04, 0x46
        /*0086*/ 	.short	(.L_25 - .L_24)


	//   ....[0]....
.L_24:
        /*0088*/ 	.word	0x000001f0


	//   ....[1]....
        /*008c*/ 	.word	0x000002e0


	//----- nvinfo : EIATTR_EXIT_INSTR_OFFSETS
	.align		4
.L_25:
        /*0090*/ 	.byte	0x04, 0x1c
        /*0092*/ 	.short	(.L_27 - .L_26)


	//   ....[0]....
.L_26:
        /*0094*/ 	.word	0x00000220


	//   ....[1]....
        /*0098*/ 	.word	0x00000250


	//   ....[2]....
        /*009c*/ 	.word	0x00000380


	//   ....[3]....
        /*00a0*/ 	.word	0x00000620


	//   ....[4]....
        /*00a4*/ 	.word	0x00000b90


	//----- nvinfo : EIATTR_CRS_STACK_SIZE
	.align		4
.L_27:
        /*00a8*/ 	.byte	0x04, 0x1e
        /*00aa*/ 	.short	(.L_29 - .L_28)
.L_28:
        /*00ac*/ 	.word	0x00000000


	//----- nvinfo : EIATTR_CBANK_PARAM_SIZE
	.align		4
.L_29:
        /*00b0*/ 	.byte	0x03, 0x19
        /*00b2*/ 	.short	0x0030


	//----- nvinfo : EIATTR_PARAM_CBANK
	.align		4
        /*00b4*/ 	.byte	0x04, 0x0a
        /*00b6*/ 	.short	(.L_31 - .L_30)
	.align		4
.L_30:
        /*00b8*/ 	.word	index@(.nv.constant0._Z15CUDA_BFS_KERNELP4NodePiPbS2_S1_S2_)
        /*00bc*/ 	.short	0x0380
        /*00be*/ 	.short	0x0030


	//----- nvinfo : EIATTR_SW_WAR
	.align		4
.L_31:
        /*00c0*/ 	.byte	0x04, 0x36
        /*00c2*/ 	.short	(.L_33 - .L_32)
.L_32:
        /*00c4*/ 	.word	0x00000008
.L_33:


//--------------------- .nv.callgraph             --------------------------
	.section	.nv.callgraph,"",@"SHT_CUDA_CALLGRAPH"
	.align	4
	.sectionentsize	8
	.align		4
        /*0000*/ 	.word	0x00000000
	.align		4
        /*0004*/ 	.word	0xffffffff
	.align		4
        /*0008*/ 	.word	index@(_Z15CUDA_BFS_KERNELP4NodePiPbS2_S1_S2_)
	.align		4
        /*000c*/ 	.word	index@(vprintf)
	.align		4
        /*0010*/ 	.word	0x00000000
	.align		4
        /*0014*/ 	.word	0xfffffffe
	.align		4
        /*0018*/ 	.word	0x00000000
	.align		4
        /*001c*/ 	.word	0xfffffffd
	.align		4
        /*0020*/ 	.word	0x00000000
	.align		4
        /*0024*/ 	.word	0xfffffffc


//--------------------- .nv.constant4             --------------------------
	.section	.nv.constant4,"a",@progbits
	.align	8
	.align		8
.nv.constant4:
        /*0000*/ 	.dword	vprintf
	.align		8
        /*0008*/ 	.dword	$str
	.align		8
        /*0010*/ 	.dword	$str$1


//--------------------- .text._Z15CUDA_BFS_KERNELP4NodePiPbS2_S1_S2_ --------------------------
	.section	.text._Z15CUDA_BFS_KERNELP4NodePiPbS2_S1_S2_,"ax",@progbits
	.align	128
        .global         _Z15CUDA_BFS_KERNELP4NodePiPbS2_S1_S2_
        .type           _Z15CUDA_BFS_KERNELP4NodePiPbS2_S1_S2_,@function
        .size           _Z15CUDA_BFS_KERNELP4NodePiPbS2_S1_S2_,(.L_x_7 - _Z15CUDA_BFS_KERNELP4NodePiPbS2_S1_S2_)
        .other          _Z15CUDA_BFS_KERNELP4NodePiPbS2_S1_S2_,@"STO_CUDA_ENTRY STV_DEFAULT"
_Z15CUDA_BFS_KERNELP4NodePiPbS2_S1_S2_:
.text._Z15CUDA_BFS_KERNELP4NodePiPbS2_S1_S2_:
[----:B------:R-:W0:Y:S01]  /*0000*/  LDC R1, c[0x0][0x37c] ;  /* 0x0000df00ff017b82 */ /* 0x000e220000000800 */
[----:B------:R-:W1:Y:S01]  /*0010*/  S2R R2, SR_TID.X ;  /* 0x0000000000027919 */ /* 0x000e620000002100 */
[----:B------:R-:W2:Y:S06]  /*0020*/  LDCU UR5, c[0x0][0x2fc] ;  /* 0x00005f80ff0577ac */ /* 0x000eac0008000800 */
[----:B------:R-:W1:Y:S01]  /*0030*/  S2UR UR4, SR_CTAID.X ;  /* 0x00000000000479c3 */ /* 0x000e620000002500 */
[----:B0-----:R-:W-:Y:S01]  /*0040*/  VIADD R1, R1, 0xfffffff8 ;  /* 0xfffffff801017836 */ /* 0x001fe20000000000 */
[----:B------:R-:W0:Y:S01]  /*0050*/  LDCU.128 UR8, c[0x0][0x390] ;  /* 0x00007200ff0877ac */ /* 0x000e220008000c00 */
[----:B------:R-:W3:Y:S05]  /*0060*/  LDCU.64 UR36, c[0x0][0x358] ;  /* 0x00006b00ff2477ac */ /* 0x000eea0008000a00 */
[----:B------:R-:W1:Y:S01]  /*0070*/  LDC R3, c[0x0][0x360] ;  /* 0x0000d800ff037b82 */ /* 0x000e620000000800 */
[----:B------:R-:W-:Y:S01]  /*0080*/  MOV R22, 0x0 ;  /* 0x0000000000167802 */ /* 0x000fe20000000f00 */
[----:B------:R-:W4:Y:S01]  /*0090*/  LDCU.64 UR6, c[0x4][0x8] ;  /* 0x01000100ff0677ac */ /* 0x000f220008000a00 */
[----:B-1----:R-:W-:-:S05]  /*00a0*/  IMAD R2, R3, UR4, R2 ;  /* 0x0000000403027c24 */ /* 0x002fca000f8e0202 */
[C---:B------:R-:W-:Y:S02]  /*00b0*/  ISETP.GE.AND P0, PT, R2.reuse, 0xb, PT ;  /* 0x0000000b0200780c */ /* 0x040fe40003f06270 */
[C---:B0-----:R-:W-:Y:S02]  /*00c0*/  IADD3 R18, P1, PT, R2.reuse, UR8, RZ ;  /* 0x0000000802127c10 */ /* 0x041fe4000ff3e0ff */
[----:B------:R-:W-:Y:S02]  /*00d0*/  SHF.R.S32.HI R0, RZ, 0x1f, R2 ;  /* 0x0000001fff007819 */ /* 0x000fe40000011402 */
[----:B------:R-:W-:Y:S02]  /*00e0*/  IADD3 R16, P2, PT, R2, UR10, RZ ;  /* 0x0000000a02107c10 */ /* 0x000fe4000ff5e0ff */
[C---:B------:R-:W-:Y:S02]  /*00f0*/  IADD3.X R19, PT, PT, R0.reuse, UR9, RZ, P1, !PT ;  /* 0x0000000900137c10 */ /* 0x040fe40008ffe4ff */
[----:B------:R-:W-:-:S03]  /*0100*/  IADD3.X R17, PT, PT, R0, UR11, RZ, P2, !PT ;  /* 0x0000000b00117c10 */ /* 0x000fc600097fe4ff */
[----:B------:R-:W3:Y:S02]  /*0110*/  @P0 LDC.64 R6, c[0x0][0x3a8] ;  /* 0x0000ea00ff060b82 */ /* 0x000ee40000000a00 */
[----:B---3--:R0:W-:Y:S04]  /*0120*/  @P0 STG.E.U8 desc[UR36][R6.64], RZ ;  /* 0x000000ff06000986 */ /* 0x0081e8000c101124 */
[----:B------:R-:W3:Y:S04]  /*0130*/  LDG.E.S8 R8, desc[UR36][R18.64] ;  /* 0x0000002412087981 */ /* 0x000ee8000c1e1300 */
[----:B------:R-:W3:Y:S01]  /*0140*/  LDG.E.S8 R9, desc[UR36][R16.64] ;  /* 0x0000002410097981 */ /* 0x000ee2000c1e1300 */
[----:B------:R-:W1:Y:S01]  /*0150*/  LDCU UR4, c[0x0][0x2f8] ;  /* 0x00005f00ff0477ac */ /* 0x000e620008000800 */
[----:B------:R0:W3:Y:S01]  /*0160*/  LDC.64 R10, c[0x4][R22] ;  /* 0x01000000160a7b82 */ /* 0x0000e20000000a00 */
[----:B----4-:R-:W-:-:S02]  /*0170*/  IMAD.U32 R4, RZ, RZ, UR6 ;  /* 0x00000006ff047e24 */ /* 0x010fc4000f8e00ff */
[----:B------:R-:W-:Y:S01]  /*0180*/  IMAD.U32 R5, RZ, RZ, UR7 ;  /* 0x00000007ff057e24 */ /* 0x000fe2000f8e00ff */
[----:B-1----:R-:W-:-:S05]  /*0190*/  IADD3 R24, P0, PT, R1, UR4, RZ ;  /* 0x0000000401187c10 */ /* 0x002fca000ff1e0ff */
[----:B--2---:R-:W-:Y:S02]  /*01a0*/  IMAD.X R23, RZ, RZ, UR5, P0 ;  /* 0x00000005ff177e24 */ /* 0x004fe400080e06ff */
[----:B0-----:R-:W-:Y:S02]  /*01b0*/  IMAD.MOV.U32 R6, RZ, RZ, R24 ;  /* 0x000000ffff067224 */ /* 0x001fe400078e0018 */
[----:B------:R-:W-:Y:S01]  /*01c0*/  IMAD.MOV.U32 R7, RZ, RZ, R23 ;  /* 0x000000ffff077224 */ /* 0x000fe200078e0017 */
[----:B---3--:R0:W-:Y:S06]  /*01d0*/  STL.64 [R1], R8 ;  /* 0x0000000801007387 */ /* 0x0081ec0000100a00 */
[----:B------:R-:W-:-:S07]  /*01e0*/  LEPC R20, `(.L_x_0) ;  /* 0x000000001014794e */ /* 0x000fce0000000000 */
[----:B0-----:R-:W-:Y:S05]  /*01f0*/  CALL.ABS.NOINC R10 ;  /* 0x000000000a007343 */ /* 0x001fea0003c00000 */
.L_x_0:
[----:B------:R-:W2:Y:S02]  /*0200*/  LDG.E.U8 R0, desc[UR36][R18.64] ;  /* 0x0000002412007981 */ /* 0x000ea4000c1e1100 */
[----:B--2---:R-:W-:-:S13]  /*0210*/  ISETP.NE.AND P0, PT, R0, 0x1, PT ;  /* 0x000000010000780c */ /* 0x004fda0003f05270 */
[----:B------:R-:W-:Y:S05]  /*0220*/  @P0 EXIT ;  /* 0x000000000000094d */ /* 0x000fea0003800000 */
[----:B------:R-:W2:Y:S02]  /*0230*/  LDG.E.U8 R0, desc[UR36][R16.64] ;  /* 0x0000002410007981 */ /* 0x000ea4000c1e1100 */
[----:B--2---:R-:W-:-:S13]  /*0240*/  ISETP.NE.AND P0, PT, R0, RZ, PT ;  /* 0x000000ff0000720c */ /* 0x004fda0003f05270 */
[----:B------:R-:W-:Y:S05]  /*0250*/  @P0 EXIT ;  /* 0x000000000000094d */ /* 0x000fea0003800000 */
[----:B------:R0:W-:Y:S01]  /*0260*/  STL [R1], R2 ;  /* 0x0000000201007387 */ /* 0x0001e20000100800 */
[----:B------:R0:W1:Y:S01]  /*0270*/  LDC.64 R8, c[0x4][R22] ;  /* 0x0100000016087b82 */ /* 0x0000620000000a00 */
[----:B------:R-:W2:Y:S01]  /*0280*/  LDCU.64 UR4, c[0x4][0x10] ;  /* 0x01000200ff0477ac */ /* 0x000ea20008000a00 */
[----:B------:R-:W-:Y:S02]  /*0290*/  IMAD.MOV.U32 R6, RZ, RZ, R24 ;  /* 0x000000ffff067224 */ /* 0x000fe400078e0018 */
[----:B------:R-:W-:Y:S02]  /*02a0*/  IMAD.MOV.U32 R7, RZ, RZ, R23 ;  /* 0x000000ffff077224 */ /* 0x000fe400078e0017 */
[----:B--2---:R-:W-:Y:S02]  /*02b0*/  IMAD.U32 R4, RZ, RZ, UR4 ;  /* 0x00000004ff047e24 */ /* 0x004fe4000f8e00ff */
[----:B0-----:R-:W-:-:S07]  /*02c0*/  IMAD.U32 R5, RZ, RZ, UR5 ;  /* 0x00000005ff057e24 */ /* 0x001fce000f8e00ff */
[----:B------:R-:W-:-:S07]  /*02d0*/  LEPC R20, `(.L_x_1) ;  /* 0x000000001014794e */ /* 0x000fce0000000000 */
[----:B-1----:R-:W-:Y:S05]  /*02e0*/  CALL.ABS.NOINC R8 ;  /* 0x0000000008007343 */ /* 0x002fea0003c00000 */
.L_x_1:
[----:B------:R-:W-:Y:S01]  /*02f0*/  IMAD.MOV.U32 R8, RZ, RZ, 0x1 ;  /* 0x00000001ff087424 */ /* 0x000fe200078e00ff */
[----:B------:R-:W0:Y:S01]  /*0300*/  LDC.64 R6, c[0x0][0x380] ;  /* 0x0000e000ff067b82 */ /* 0x000e220000000a00 */
[----:B------:R1:W-:Y:S01]  /*0310*/  STG.E.U8 desc[UR36][R18.64], RZ ;  /* 0x000000ff12007986 */ /* 0x0003e2000c101124 */
[----:B------:R-:W-:Y:S05]  /*0320*/  WARPSYNC.ALL ;  /* 0x0000000000007948 */ /* 0x000fea0003800000 */
[----:B------:R1:W-:Y:S01]  /*0330*/  STG.E.U8 desc[UR36][R16.64], R8 ;  /* 0x0000000810007986 */ /* 0x0003e2000c101124 */
[----:B0-----:R-:W-:Y:S01]  /*0340*/  IMAD.WIDE R6, R2, 0x8, R6 ;  /* 0x0000000802067825 */ /* 0x001fe200078e0206 */
[----:B------:R-:W-:Y:S06]  /*0350*/  BAR.SYNC.DEFER_BLOCKING 0x0 ;  /* 0x0000000000007b1d */ /* 0x000fec0000010000 */
[----:B------:R-:W2:Y:S02]  /*0360*/  LDG.E R0, desc[UR36][R6.64+0x4] ;  /* 0x0000042406007981 */ /* 0x000ea4000c1e1900 */
[----:B--2---:R-:W-:-:S13]  /*0370*/  ISETP.GE.AND P0, PT, R0, 0x1, PT ;  /* 0x000000010000780c */ /* 0x004fda0003f06270 */
[----:B-1----:R-:W-:Y:S05]  /*0380*/  @!P0 EXIT ;  /* 0x000000000000894d */ /* 0x002fea0003800000 */
[----:B------:R-:W2:Y:S01]  /*0390*/  LDG.E R9, desc[UR36][R6.64] ;  /* 0x0000002406097981 */ /* 0x000ea2000c1e1900 */
[----:B------:R-:W0:Y:S01]  /*03a0*/  LDC.64 R4, c[0x0][0x3a0] ;  /* 0x0000e800ff047b82 */ /* 0x000e220000000a00 */
[----:B------:R-:W1:Y:S01]  /*03b0*/  LDCU.64 UR4, c[0x0][0x398] ;  /* 0x00007300ff0477ac */ /* 0x000e620008000a00 */
[----:B------:R-:W-:Y:S01]  /*03c0*/  BSSY.RECONVERGENT B0, `(.L_x_2) ;  /* 0x0000025000007945 */ /* 0x000fe20003800200 */
[----:B--2---:R-:W-:-:S05]  /*03d0*/  IMAD.IADD R0, R9, 0x1, R0 ;  /* 0x0000000109007824 */ /* 0x004fca00078e0200 */
[----:B------:R-:W-:-:S05]  /*03e0*/  VIADDMNMX R8, R9, 0x1, R0, !PT ;  /* 0x0000000109087846 */ /* 0x000fca0007800100 */
[----:B------:R-:W-:Y:S02]  /*03f0*/  IMAD.IADD R3, R8, 0x1, -R9 ;  /* 0x0000000108037824 */ /* 0x000fe400078e0a09 */
[----:B------:R-:W-:-:S03]  /*0400*/  IMAD.IADD R10, R9, 0x1, -R8 ;  /* 0x00000001090a7824 */ /* 0x000fc600078e0a08 */
[----:B------:R-:W-:Y:S01]  /*0410*/  LOP3.LUT P1, R8, R3, 0x3, RZ, 0xc0, !PT ;  /* 0x0000000303087812 */ /* 0x000fe2000782c0ff */
[----:B0-----:R-:W-:Y:S01]  /*0420*/  IMAD.WIDE R2, R2, 0x4, R4 ;  /* 0x0000000402027825 */ /* 0x001fe200078e0204 */
[----:B------:R-:W-:-:S03]  /*0430*/  ISETP.GT.U32.AND P0, PT, R10, -0x4, PT ;  /* 0xfffffffc0a00780c */ /* 0x000fc60003f04070 */
[----:B------:R-:W-:-:S08]  /*0440*/  IMAD.MOV.U32 R5, RZ, RZ, R9 ;  /* 0x000000ffff057224 */ /* 0x000fd000078e0009 */
[----:B-1----:R-:W-:Y:S05]  /*0450*/  @!P1 BRA `(.L_x_3) ;  /* 0x00000000006c9947 */ /* 0x002fea0003800000 */
[----:B------:R-:W0:Y:S01]  /*0460*/  LDC.64 R6, c[0x0][0x388] ;  /* 0x0000e200ff067b82 */ /* 0x000e220000000a00 */
[----:B------:R-:W-:Y:S02]  /*0470*/  IMAD.MOV R4, RZ, RZ, -R8 ;  /* 0x000000ffff047224 */ /* 0x000fe400078e0a08 */
[----:B------:R-:W-:-:S07]  /*0480*/  IMAD.MOV.U32 R5, RZ, RZ, R9 ;  /* 0x000000ffff057224 */ /* 0x000fce00078e0009 */
.L_x_4:
[----:B0-----:R-:W-:-:S06]  /*0490*/  IMAD.WIDE R12, R5, 0x4, R6 ;  /* 0x00000004050c7825 */ /* 0x001fcc00078e0206 */
[----:B------:R-:W2:Y:S02]  /*04a0*/  LDG.E R13, desc[UR36][R12.64] ;  /* 0x000000240c0d7981 */ /* 0x000ea4000c1e1900 */
[----:B--2---:R-:W-:Y:S02]  /*04b0*/  SHF.R.S32.HI R20, RZ, 0x1f, R13 ;  /* 0x0000001fff147819 */ /* 0x004fe4000001140d */
[----:B------:R-:W-:-:S04]  /*04c0*/  IADD3 R14, P1, PT, R13, UR4, RZ ;  /* 0x000000040d0e7c10 */ /* 0x000fc8000ff3e0ff */
[----:B------:R-:W-:-:S05]  /*04d0*/  IADD3.X R15, PT, PT, R20, UR5, RZ, P1, !PT ;  /* 0x00000005140f7c10 */ /* 0x000fca0008ffe4ff */
[----:B------:R-:W2:Y:S02]  /*04e0*/  LDG.E.U8 R14, desc[UR36][R14.64] ;  /* 0x000000240e0e7981 */ /* 0x000ea4000c1e1100 */
[----:B--2---:R-:W-:-:S13]  /*04f0*/  ISETP.NE.AND P1, PT, R14, RZ, PT ;  /* 0x000000ff0e00720c */ /* 0x004fda0003f25270 */
[----:B------:R-:W2:Y:S01]  /*0500*/  @!P1 LDG.E R18, desc[UR36][R2.64] ;  /* 0x0000002402129981 */ /* 0x000ea2000c1e1900 */
[----:B------:R-:W0:Y:S01]  /*0510*/  @!P1 LDC.64 R10, c[0x0][0x390] ;  /* 0x0000e400ff0a9b82 */ /* 0x000e220000000a00 */
[----:B------:R-:W-:Y:S02]  /*0520*/  IMAD.MOV.U32 R19, RZ, RZ, 0x1 ;  /* 0x00000001ff137424 */ /* 0x000fe400078e00ff */
[----:B------:R-:W-:Y:S02]  /*0530*/  VIADD R4, R4, 0x1 ;  /* 0x0000000104047836 */ /* 0x000fe40000000000 */
[----:B------:R-:W-:Y:S01]  /*0540*/  VIADD R5, R5, 0x1 ;  /* 0x0000000105057836 */ /* 0x000fe20000000000 */
[----:B------:R-:W-:Y:S02]  /*0550*/  @!P1 PRMT R14, R19, 0x7610, R14 ;  /* 0x00007610130e9816 */ /* 0x000fe4000000000e */
[----:B------:R-:W1:Y:S08]  /*0560*/  @!P1 LDC.64 R16, c[0x0][0x3a0] ;  /* 0x0000e800ff109b82 */ /* 0x000e700000000a00 */
[----:B------:R-:W3:Y:S01]  /*0570*/  @!P1 LDC.64 R8, c[0x0][0x3a8] ;  /* 0x0000ea00ff089b82 */ /* 0x000ee20000000a00 */
[----:B0-----:R-:W-:-:S05]  /*0580*/  @!P1 IADD3 R10, P2, PT, R13, R10, RZ ;  /* 0x0000000a0d0a9210 */ /* 0x001fca0007f5e0ff */
[----:B------:R-:W-:Y:S02]  /*0590*/  @!P1 IMAD.X R11, R20, 0x1, R11, P2 ;  /* 0x00000001140b9824 */ /* 0x000fe400010e060b */
[----:B-1----:R-:W-:-:S04]  /*05a0*/  @!P1 IMAD.WIDE R12, R13, 0x4, R16 ;  /* 0x000000040d0c9825 */ /* 0x002fc800078e0210 */
[----:B--2---:R-:W-:-:S05]  /*05b0*/  @!P1 VIADD R17, R18, 0x1 ;  /* 0x0000000112119836 */ /* 0x004fca0000000000 */
[----:B------:R1:W-:Y:S04]  /*05c0*/  @!P1 STG.E desc[UR36][R12.64], R17 ;  /* 0x000000110c009986 */ /* 0x0003e8000c101924 */
[----:B------:R1:W-:Y:S04]  /*05d0*/  @!P1 STG.E.U8 desc[UR36][R10.64], R14 ;  /* 0x0000000e0a009986 */ /* 0x0003e8000c101124 */
[----:B---3--:R1:W-:Y:S01]  /*05e0*/  @!P1 STG.E.U8 desc[UR36][R8.64], RZ ;  /* 0x000000ff08009986 */ /* 0x0083e2000c101124 */
[----:B------:R-:W-:-:S13]  /*05f0*/  ISETP.NE.AND P1, PT, R4, RZ, PT ;  /* 0x000000ff0400720c */ /* 0x000fda0003f25270 */
[----:B-1----:R-:W-:Y:S05]  /*0600*/  @P1 BRA `(.L_x_4) ;  /* 0xfffffffc00a01947 */ /* 0x002fea000383ffff */
.L_x_3:
[----:B------:R-:W-:Y:S05]  /*0610*/  BSYNC.RECONVERGENT B0 ;  /* 0x0000000000007941 */ /* 0x000fea0003800200 */
.L_x_2:
[----:B------:R-:W-:Y:S05]  /*0620*/  @P0 EXIT ;  /* 0x000000000000094d */ /* 0x000fea0003800000 */
[----:B------:R-:W0:Y:S01]  /*0630*/  LDCU.64 UR4, c[0x0][0x388] ;  /* 0x00007100ff0477ac */ /* 0x000e220008000a00 */
[----:B------:R-:W1:Y:S01]  /*0640*/  LDCU.64 UR6, c[0x0][0x398] ;  /* 0x00007300ff0677ac */ /* 0x000e620008000a00 */
[----:B0-----:R-:W-:-:S04]  /*0650*/  UIADD3 UR4, UP0, UPT, UR4, 0x8, URZ ;  /* 0x0000000804047890 */ /* 0x001fc8000ff1e0ff */
[----:B-1----:R-:W-:-:S12]  /*0660*/  UIADD3.X UR5, UPT, UPT, URZ, UR5, URZ, UP0, !UPT ;  /* 0x00000005ff057290 */ /* 0x002fd800087fe4ff */
.L_x_5:
[----:B------:R-:W-:Y:S02]  /*0670*/  IMAD.U32 R6, RZ, RZ, UR4 ;  /* 0x00000004ff067e24 */ /* 0x000fe4000f8e00ff */
[----:B------:R-:W-:Y:S02]  /*0680*/  IMAD.U32 R7, RZ, RZ, UR5 ;  /* 0x00000005ff077e24 */ /* 0x000fe4000f8e00ff */
[----:B------:R-:W-:-:S05]  /*0690*/  IMAD.WIDE R6, R5, 0x4, R6 ;  /* 0x0000000405067825 */ /* 0x000fca00078e0206 */
[----:B------:R-:W2:Y:S02]  /*06a0*/  LDG.E R9, desc[UR36][R6.64+-0x8] ;  /* 0xfffff82406097981 */ /* 0x000ea4000c1e1900 */
[----:B--2---:R-:W-:Y:S02]  /*06b0*/  SHF.R.S32.HI R16, RZ, 0x1f, R9 ;  /* 0x0000001fff107819 */ /* 0x004fe40000011409 */
[----:B------:R-:W-:-:S04]  /*06c0*/  IADD3 R14, P0, PT, R9, UR6, RZ ;  /* 0x00000006090e7c10 */ /* 0x000fc8000ff1e0ff */
[----:B------:R-:W-:-:S05]  /*06d0*/  IADD3.X R15, PT, PT, R16, UR7, RZ, P0, !PT ;  /* 0x00000007100f7c10 */ /* 0x000fca00087fe4ff */
[----:B------:R-:W2:Y:S02]  /*06e0*/  LDG.E.U8 R14, desc[UR36][R14.64] ;  /* 0x000000240e0e7981 */ /* 0x000ea4000c1e1100 */
[----:B--2---:R-:W-:-:S13]  /*06f0*/  ISETP.NE.AND P0, PT, R14, RZ, PT ;  /* 0x000000ff0e00720c */ /* 0x004fda0003f05270 */
[----:B------:R-:W2:Y:S01]  /*0700*/  @!P0 LDG.E R4, desc[UR36][R2.64] ;  /* 0x0000002402048981 */ /* 0x000ea2000c1e1900 */
[----:B------:R-:W0:Y:S08]  /*0710*/  @!P0 LDC.64 R18, c[0x0][0x390] ;  /* 0x0000e400ff128b82 */ /* 0x000e300000000a00 */
[----:B------:R-:W1:Y:S08]  /*0720*/  @!P0 LDC.64 R12, c[0x0][0x3a0] ;  /* 0x0000e800ff0c8b82 */ /* 0x000e700000000a00 */
[----:B------:R-:W3:Y:S01]  /*0730*/  @!P0 LDC.64 R10, c[0x0][0x3a8] ;  /* 0x0000ea00ff0a8b82 */ /* 0x000ee20000000a00 */
[----:B0-----:R-:W-:Y:S01]  /*0740*/  @!P0 IADD3 R8, P1, PT, R9, R18, RZ ;  /* 0x0000001209088210 */ /* 0x001fe20007f3e0ff */
[----:B------:R-:W-:-:S05]  /*0750*/  IMAD.MOV.U32 R18, RZ, RZ, 0x1 ;  /* 0x00000001ff127424 */ /* 0x000fca00078e00ff */
[----:B------:R-:W-:Y:S01]  /*0760*/  @!P0 PRMT R15, R18, 0x7610, R15 ;  /* 0x00007610120f8816 */ /* 0x000fe2000000000f */
[----:B-1----:R-:W-:-:S04]  /*0770*/  @!P0 IMAD.WIDE R12, R9, 0x4, R12 ;  /* 0x00000004090c8825 */ /* 0x002fc800078e020c */
[----:B------:R-:W-:Y:S02]  /*0780*/  @!P0 IMAD.X R9, R16, 0x1, R19, P1 ;  /* 0x0000000110098824 */ /* 0x000fe400008e0613 */
[----:B--2---:R-:W-:-:S05]  /*0790*/  @!P0 VIADD R17, R4, 0x1 ;  /* 0x0000000104118836 */ /* 0x004fca0000000000 */
[----:B------:R-:W-:Y:S04]  /*07a0*/  @!P0 STG.E desc[UR36][R12.64], R17 ;  /* 0x000000110c008986 */ /* 0x000fe8000c101924 */
[----:B------:R0:W-:Y:S04]  /*07b0*/  @!P0 STG.E.U8 desc[UR36][R8.64], R15 ;  /* 0x0000000f08008986 */ /* 0x0001e8000c101124 */
[----:B---3--:R1:W-:Y:S04]  /*07c0*/  @!P0 STG.E.U8 desc[UR36][R10.64], RZ ;  /* 0x000000ff0a008986 */ /* 0x0083e8000c101124 */
[----:B------:R-:W2:Y:S02]  /*07d0*/  LDG.E R19, desc[UR36][R6.64+-0x4] ;  /* 0xfffffc2406137981 */ /* 0x000ea4000c1e1900 */
[----:B--2---:R-:W-:-:S02]  /*07e0*/  SHF.R.S32.HI R18, RZ, 0x1f, R19 ;  /* 0x0000001fff127819 */ /* 0x004fc40000011413 */
[----:B------:R-:W-:-:S04]  /*07f0*/  IADD3 R14, P0, PT, R19, UR6, RZ ;  /* 0x00000006130e7c10 */ /* 0x000fc8000ff1e0ff */
[----:B0-----:R-:W-:-:S05]  /*0800*/  IADD3.X R15, PT, PT, R18, UR7, RZ, P0, !PT ;  /* 0x00000007120f7c10 */ /* 0x001fca00087fe4ff */
[----:B------:R-:W2:Y:S02]  /*0810*/  LDG.E.U8 R14, desc[UR36][R14.64] ;  /* 0x000000240e0e7981 */ /* 0x000ea4000c1e1100 */
[----:B--2---:R-:W-:-:S13]  /*0820*/  ISETP.NE.AND P0, PT, R14, RZ, PT ;  /* 0x000000ff0e00720c */ /* 0x004fda0003f05270 */
[----:B------:R-:W2:Y:S01]  /*0830*/  @!P0 LDG.E R4, desc[UR36][R2.64] ;  /* 0x0000002402048981 */ /* 0x000ea2000c1e1900 */
[----:B------:R-:W0:Y:S08]  /*0840*/  @!P0 LDC.64 R20, c[0x0][0x390] ;  /* 0x0000e400ff148b82 */ /* 0x000e300000000a00 */
[----:B------:R-:W1:Y:S08]  /*0850*/  @!P0 LDC.64 R16, c[0x0][0x3a0] ;  /* 0x0000e800ff108b82 */ /* 0x000e700000000a00 */
[----:B------:R-:W3:Y:S01]  /*0860*/  @!P0 LDC.64 R12, c[0x0][0x3a8] ;  /* 0x0000ea00ff0c8b82 */ /* 0x000ee20000000a00 */
[----:B0-----:R-:W-:Y:S01]  /*0870*/  @!P0 IADD3 R8, P1, PT, R19, R20, RZ ;  /* 0x0000001413088210 */ /* 0x001fe20007f3e0ff */
[----:B------:R-:W-:-:S04]  /*0880*/  IMAD.MOV.U32 R20, RZ, RZ, 0x1 ;  /* 0x00000001ff147424 */ /* 0x000fc800078e00ff */
[----:B------:R-:W-:Y:S01]  /*0890*/  @!P0 IMAD.X R9, R18, 0x1, R21, P1 ;  /* 0x0000000112098824 */ /* 0x000fe200008e0615 */
[----:B------:R-:W-:Y:S01]  /*08a0*/  @!P0 PRMT R15, R20, 0x7610, R15 ;  /* 0x00007610140f8816 */ /* 0x000fe2000000000f */
[----:B-1----:R-:W-:-:S04]  /*08b0*/  @!P0 IMAD.WIDE R10, R19, 0x4, R16 ;  /* 0x00000004130a8825 */ /* 0x002fc800078e0210 */
        /* <DEDUP_REMOVED lines=30> */
[----:B------:R-:W0:Y:S01]  /*0aa0*/  @!P0 LDC.64 R20, c[0x0][0x390] ;  /* 0x0000e400ff148b82 */ /* 0x000e220000000a00 */
[----:B-1----:R-:W-:Y:S02]  /*0ab0*/  IMAD.MOV.U32 R10, RZ, RZ, 0x1 ;  /* 0x00000001ff0a7424 */ /* 0x002fe400078e00ff */
[----:B------:R-:W-:-:S05]  /*0ac0*/  VIADD R5, R5, 0x4 ;  /* 0x0000000405057836 */ /* 0x000fca0000000000 */
[----:B------:R-:W1:Y:S08]  /*0ad0*/  @!P0 LDC.64 R12, c[0x0][0x3a0] ;  /* 0x0000e800ff0c8b82 */ /* 0x000e700000000a00 */
[----:B------:R-:W3:Y:S01]  /*0ae0*/  @!P0 LDC.64 R16, c[0x0][0x3a8] ;  /* 0x0000ea00ff108b82 */ /* 0x000ee20000000a00 */
[----:B0-----:R-:W-:-:S05]  /*0af0*/  @!P0 IADD3 R8, P1, PT, R7, R20, RZ ;  /* 0x0000001407088210 */ /* 0x001fca0007f3e0ff */
[----:B------:R-:W-:Y:S02]  /*0b00*/  @!P0 IMAD.X R9, R18, 0x1, R21, P1 ;  /* 0x0000000112098824 */ /* 0x000fe400008e0615 */
[----:B-1----:R-:W-:-:S04]  /*0b10*/  @!P0 IMAD.WIDE R6, R7, 0x4, R12 ;  /* 0x0000000407068825 */ /* 0x002fc800078e020c */
[----:B--2---:R-:W-:Y:S01]  /*0b20*/  @!P0 VIADD R11, R4, 0x1 ;  /* 0x00000001040b8836 */ /* 0x004fe20000000000 */
[----:B------:R-:W-:-:S04]  /*0b30*/  @!P0 PRMT R4, R10, 0x7610, R4 ;  /* 0x000076100a048816 */ /* 0x000fc80000000004 */
[----:B------:R0:W-:Y:S04]  /*0b40*/  @!P0 STG.E desc[UR36][R6.64], R11 ;  /* 0x0000000b06008986 */ /* 0x0001e8000c101924 */
[----:B------:R0:W-:Y:S04]  /*0b50*/  @!P0 STG.E.U8 desc[UR36][R8.64], R4 ;  /* 0x0000000408008986 */ /* 0x0001e8000c101124 */
[----:B---3--:R0:W-:Y:S01]  /*0b60*/  @!P0 STG.E.U8 desc[UR36][R16.64], RZ ;  /* 0x000000ff10008986 */ /* 0x0081e2000c101124 */
[----:B------:R-:W-:-:S13]  /*0b70*/  ISETP.GE.AND P0, PT, R5, R0, PT ;  /* 0x000000000500720c */ /* 0x000fda0003f06270 */
[----:B0-----:R-:W-:Y:S05]  /*0b80*/  @!P0 BRA `(.L_x_5) ;  /* 0xfffffff800b88947 */ /* 0x001fea000383ffff */
[----:B------:R-:W-:Y:S05]  /*0b90*/  EXIT ;  /* 0x000000000000794d */ /* 0x000fea0003800000 */
.L_x_6:
[----:B------:R-:W-:-:S00]  /*0ba0*/  BRA `(.L_x_6) ;  /* 0xfffffffc00fc7947 */ /* 0x000fc0000383ffff */
[----:B------:R-:W-:-:S00]  /*0bb0*/  NOP ;  /* 0x0000000000007918 */ /* 0x000fc00000000000 */
        /* <DEDUP_REMOVED lines=12> */
.L_x_7:


//--------------------- .nv.global.init           --------------------------
	.section	.nv.global.init,"aw",@progbits
.nv.global.init:
	.type		$str$1,@object
	.size		$str$1,($str - $str$1)
$str$1:
        /*0000*/ 	.byte	0x0a, 0x20, 0x69, 0x64, 0x2d, 0x2d, 0x3e, 0x20, 0x25, 0x64, 0x20, 0x00
	.type		$str,@object
	.size		$str,(.L_0 - $str)
$str:
        /*000c*/ 	.byte	0x0a, 0x20, 0x46, 0x61, 0x5b, 0x69, 0x64, 0x5d, 0x20, 0x69, 0x73, 0x20, 0x25, 0x64, 0x20, 0x2d
        /*001c*/ 	.byte	0x2d, 0x3e, 0x20, 0x58, 0x61, 0x5b, 0x69, 0x64, 0x5d, 0x20, 0x69, 0x73, 0x20, 0x25, 0x64, 0x00
.L_0:


//--------------------- .nv.shared.reserved.0     --------------------------
	.section	.nv.shared.reserved.0,"aw",@nobits
	.weak		__nv_reservedSMEM_offset_0_alias
	.size		__nv_reservedSMEM_offset_0_alias, 0, 64
	.other		__nv_reservedSMEM_offset_0_alias,@"STO_CUDA_RESERVED_SHARED STV_DEFAULT"
__nv_reservedSMEM_offset_0_alias:
	.zero		0
	.zero		64


//--------------------- .nv.constant0._Z15CUDA_BFS_KERNELP4NodePiPbS2_S1_S2_ --------------------------
	.section	.nv.constant0._Z15CUDA_BFS_KERNELP4NodePiPbS2_S1_S2_,"a",@progbits
	.sectionflags	@""
	.align	4
.nv.constant0._Z15CUDA_BFS_KERNELP4NodePiPbS2_S1_S2_:
	.zero		944


//--------------------- SYMBOLS --------------------------

	.type		.nv.reservedSmem.offset0,@object
	.size		.nv.reservedSmem.offset0,0x4
	.type		vprintf,@function
